	.headerflags	@"EF_CUDA_TEXMODE_UNIFIED EF_CUDA_64BIT_ADDRESS EF_CUDA_SM89 EF_CUDA_VIRTUAL_SM(EF_CUDA_SM89)"
	.elftype	@"ET_EXEC"


//--------------------- .nv.info                  --------------------------
	.section	.nv.info,"",@"SHT_CUDA_INFO"
	.align	4


	//----- nvinfo : EIATTR_REGCOUNT
	.align		4
        /*0000*/ 	.byte	0x04, 0x2f
        /*0002*/ 	.short	(.L_1 - .L_0)
	.align		4
.L_0:
        /*0004*/ 	.word	index@(triton_poi_fused_cat_div_mul_select_view_zeros_40)
        /*0008*/ 	.word	0x00000010


	//----- nvinfo : EIATTR_FRAME_SIZE
	.align		4
.L_1:
        /*000c*/ 	.byte	0x04, 0x11
        /*000e*/ 	.short	(.L_3 - .L_2)
	.align		4
.L_2:
        /*0010*/ 	.word	index@(triton_poi_fused_cat_div_mul_select_view_zeros_40)
        /*0014*/ 	.word	0x00000000


	//----- nvinfo : EIATTR_MIN_STACK_SIZE
	.align		4
.L_3:
        /*0018*/ 	.byte	0x04, 0x12
        /*001a*/ 	.short	(.L_5 - .L_4)
	.align		4
.L_4:
        /*001c*/ 	.word	index@(triton_poi_fused_cat_div_mul_select_view_zeros_40)
        /*0020*/ 	.word	0x00000000
.L_5:


//--------------------- .nv.info.triton_poi_fused_cat_div_mul_select_view_zeros_40 --------------------------
	.section	.nv.info.triton_poi_fused_cat_div_mul_select_view_zeros_40,"",@"SHT_CUDA_INFO"
	.sectionflags	@""
	.align	4


	//----- nvinfo : EIATTR_CUDA_API_VERSION
	.align		4
        /*0000*/ 	.byte	0x04, 0x37
        /*0002*/ 	.short	(.L_7 - .L_6)
.L_6:
        /*0004*/ 	.word	0x00000080


	//----- nvinfo : EIATTR_PARAM_CBANK
	.align		4
.L_7:
        /*0008*/ 	.byte	0x04, 0x0a
        /*000a*/ 	.short	(.L_9 - .L_8)
	.align		4
.L_8:
        /*000c*/ 	.word	index@(.nv.constant0.triton_poi_fused_cat_div_mul_select_view_zeros_40)
        /*0010*/ 	.short	0x0160
        /*0012*/ 	.short	0x0028


	//----- nvinfo : EIATTR_CBANK_PARAM_SIZE
	.align		4
.L_9:
        /*0014*/ 	.byte	0x03, 0x19
        /*0016*/ 	.short	0x0028


	//----- nvinfo : EIATTR_KPARAM_INFO
	.align		4
        /*0018*/ 	.byte	0x04, 0x17
        /*001a*/ 	.short	(.L_11 - .L_10)
.L_10:
        /*001c*/ 	.word	0x00000000
        /*0020*/ 	.short	0x0004
        /*0022*/ 	.short	0x0020
        /*0024*/ 	.byte	0x00, 0xf4, 0x21, 0x00


	//----- nvinfo : EIATTR_KPARAM_INFO
	.align		4
.L_11:
        /*0028*/ 	.byte	0x04, 0x17
        /*002a*/ 	.short	(.L_13 - .L_12)
.L_12:
        /*002c*/ 	.word	0x00000000
        /*0030*/ 	.short	0x0003
        /*0032*/ 	.short	0x0018
        /*0034*/ 	.byte	0x00, 0xf0, 0x11, 0x00


	//----- nvinfo : EIATTR_KPARAM_INFO
	.align		4
.L_13:
        /*0038*/ 	.byte	0x04, 0x17
        /*003a*/ 	.short	(.L_15 - .L_14)
.L_14:
        /*003c*/ 	.word	0x00000000
        /*0040*/ 	.short	0x0002
        /*0042*/ 	.short	0x0010
        /*0044*/ 	.byte	0x00, 0xf4, 0x21, 0x00


	//----- nvinfo : EIATTR_KPARAM_INFO
	.align		4
.L_15:
        /*0048*/ 	.byte	0x04, 0x17
        /*004a*/ 	.short	(.L_17 - .L_16)
.L_16:
        /*004c*/ 	.word	0x00000000
        /*0050*/ 	.short	0x0001
        /*0052*/ 	.short	0x0008
        /*0054*/ 	.byte	0x00, 0xf4, 0x21, 0x00


	//----- nvinfo : EIATTR_KPARAM_INFO
	.align		4
.L_17:
        /*0058*/ 	.byte	0x04, 0x17
        /*005a*/ 	.short	(.L_19 - .L_18)
.L_18:
        /*005c*/ 	.word	0x00000000
        /*0060*/ 	.short	0x0000
        /*0062*/ 	.short	0x0000
        /*0064*/ 	.byte	0x00, 0xf4, 0x21, 0x00


	//----- nvinfo : EIATTR_MAXREG_COUNT
	.align		4
.L_19:
        /*0068*/ 	.byte	0x03, 0x1b
        /*006a*/ 	.short	0x00ff


	//----- nvinfo : EIATTR_EXIT_INSTR_OFFSETS
	.align		4
        /*006c*/ 	.byte	0x04, 0x1c
        /*006e*/ 	.short	(.L_21 - .L_20)


	//   ....[0]....
.L_20:
        /*0070*/ 	.word	0x000002b0


	//   ....[1]....
        /*0074*/ 	.word	0x000002d0


	//----- nvinfo : EIATTR_REQNTID
	.align		4
.L_21:
        /*0078*/ 	.byte	0x04, 0x10
        /*007a*/ 	.short	(.L_23 - .L_22)
.L_22:
        /*007c*/ 	.word	0x00000080
        /*0080*/ 	.word	0x00000001
        /*0084*/ 	.word	0x00000001
.L_23:


//--------------------- .nv.callgraph             --------------------------
	.section	.nv.callgraph,"",@"SHT_CUDA_CALLGRAPH"
	.align	4
	.sectionentsize	8
	.align		4
        /*0000*/ 	.word	0x00000000
	.align		4
        /*0004*/ 	.word	0xffffffff
	.align		4
        /*0008*/ 	.word	0x00000000
	.align		4
        /*000c*/ 	.word	0xfffffffe
	.align		4
        /*0010*/ 	.word	0x00000000
	.align		4
        /*0014*/ 	.word	0xfffffffd
	.align		4
        /*0018*/ 	.word	0x00000000
	.align		4
        /*001c*/ 	.word	0xfffffffc


//--------------------- .nv.rel.action            --------------------------
	.section	.nv.rel.action,"",@"SHT_CUDA_RELOCINFO"
	.align	8
	.sectionentsize	8
        /*0000*/ 	.byte	0x73, 0x00, 0x00, 0x00, 0x00, 0x00, 0x00, 0x00, 0x00, 0x00, 0x00, 0x11, 0x25, 0x00, 0x05, 0x36


//--------------------- .nv.constant0.triton_poi_fused_cat_div_mul_select_view_zeros_40 --------------------------
	.section	.nv.constant0.triton_poi_fused_cat_div_mul_select_view_zeros_40,"a",@progbits
	.sectionflags	@""
	.align	4
.nv.constant0.triton_poi_fused_cat_div_mul_select_view_zeros_40:
	.zero		392


//--------------------- .text.triton_poi_fused_cat_div_mul_select_view_zeros_40 --------------------------
	.section	.text.triton_poi_fused_cat_div_mul_select_view_zeros_40,"ax",@progbits
	.sectioninfo	@"SHI_REGISTERS=16"
	.align	128
        .global         triton_poi_fused_cat_div_mul_select_view_zeros_40
        .type           triton_poi_fused_cat_div_mul_select_view_zeros_40,@function
        .size           triton_poi_fused_cat_div_mul_select_view_zeros_40,(.L_x_1 - triton_poi_fused_cat_div_mul_select_view_zeros_40)
        .other          triton_poi_fused_cat_div_mul_select_view_zeros_40,@"STO_CUDA_ENTRY STV_DEFAULT"
triton_poi_fused_cat_div_mul_select_view_zeros_40:
.text.triton_poi_fused_cat_div_mul_select_view_zeros_40:
[----:B------:R-:W-:Y:S02]  /*0000*/  IMAD.MOV.U32 R1, RZ, RZ, c[0x0][0x28] ;  /* 0x00000a00ff017624 */ /* 0x000fe400078e00ff */
[----:B------:R-:W0:Y:S01]  /*0010*/  S2R R0, SR_TID.X ;  /* 0x0000000000007919 */ /* 0x000e220000002100 */
[----:B------:R-:W-:Y:S01]  /*0020*/  IMAD.MOV.U32 R13, RZ, RZ, 0x4 ;  /* 0x00000004ff0d7424 */ /* 0x000fe200078e00ff */
[----:B------:R-:W-:Y:S01]  /*0030*/  CS2R R10, SRZ ;  /* 0x00000000000a7805 */ /* 0x000fe2000001ff00 */
[----:B------:R-:W-:Y:S01]  /*0040*/  IMAD.MOV.U32 R12, RZ, RZ, RZ ;  /* 0x000000ffff0c7224 */ /* 0x000fe200078e00ff */
[----:B------:R-:W1:Y:S01]  /*0050*/  S2R R3, SR_CTAID.X ;  /* 0x0000000000037919 */ /* 0x000e620000002500 */
[----:B------:R-:W-:Y:S01]  /*0060*/  ULDC.64 UR4, c[0x0][0x118] ;  /* 0x0000460000047ab9 */ /* 0x000fe20000000a00 */
[----:B------:R-:W-:Y:S01]  /*0070*/  IMAD.MOV.U32 R7, RZ, RZ, RZ ;  /* 0x000000ffff077224 */ /* 0x000fe200078e00ff */
[----:B------:R-:W-:Y:S01]  /*0080*/  CS2R R8, SRZ ;  /* 0x0000000000087805 */ /* 0x000fe2000001ff00 */
[----:B0-----:R-:W-:Y:S02]  /*0090*/  LOP3.LUT R0, R0, 0x7f, RZ, 0xc0, !PT ;  /* 0x0000007f00007812 */ /* 0x001fe400078ec0ff */
[----:B-1----:R-:W-:-:S03]  /*00a0*/  SHF.R.S32.HI R2, RZ, 0x18, R3 ;  /* 0x00000018ff027819 */ /* 0x002fc60000011403 */
[----:B------:R-:W-:Y:S01]  /*00b0*/  IMAD R0, R3, 0x80, R0 ;  /* 0x0000008003007824 */ /* 0x000fe200078e0200 */
[----:B------:R-:W-:-:S04]  /*00c0*/  SGXT R3, R2, 0x1 ;  /* 0x000000010203781a */ /* 0x000fc80000000200 */
[----:B------:R-:W-:-:S04]  /*00d0*/  LEA.HI R3, R3, R0, RZ, 0x5 ;  /* 0x0000000003037211 */ /* 0x000fc800078f28ff */
[----:B------:R-:W-:Y:S02]  /*00e0*/  LOP3.LUT R5, R3, 0xffffffe0, RZ, 0xc0, !PT ;  /* 0xffffffe003057812 */ /* 0x000fe400078ec0ff */
[----:B------:R-:W-:-:S03]  /*00f0*/  SHF.R.S32.HI R3, RZ, 0x5, R3 ;  /* 0x00000005ff037819 */ /* 0x000fc60000011403 */
[----:B------:R-:W-:Y:S02]  /*0100*/  IMAD.IADD R6, R0, 0x1, -R5 ;  /* 0x0000000100067824 */ /* 0x000fe400078e0a05 */
[----:B------:R-:W-:-:S03]  /*0110*/  IMAD R3, R3, 0x3, RZ ;  /* 0x0000000303037824 */ /* 0x000fc600078e02ff */
[C---:B------:R-:W-:Y:S02]  /*0120*/  IADD3 R4, R6.reuse, -0xa, RZ ;  /* 0xfffffff606047810 */ /* 0x040fe40007ffe0ff */
[----:B------:R-:W-:Y:S02]  /*0130*/  IADD3 R2, R6, -0x5, RZ ;  /* 0xfffffffb06027810 */ /* 0x000fe40007ffe0ff */
[----:B------:R-:W-:Y:S01]  /*0140*/  ISETP.GE.U32.AND P1, PT, R4, 0x5, PT ;  /* 0x000000050400780c */ /* 0x000fe20003f26070 */
[-C--:B------:R-:W-:Y:S01]  /*0150*/  IMAD.WIDE R4, R6, R13.reuse, c[0x0][0x168] ;  /* 0x00005a0006047625 */ /* 0x080fe200078e020d */
[----:B------:R-:W-:Y:S02]  /*0160*/  ISETP.GE.U32.AND P2, PT, R2, 0x5, PT ;  /* 0x000000050200780c */ /* 0x000fe40003f46070 */
[----:B------:R-:W-:Y:S01]  /*0170*/  ISETP.GE.AND P0, PT, R6, 0x5, PT ;  /* 0x000000050600780c */ /* 0x000fe20003f06270 */
[----:B------:R-:W-:Y:S01]  /*0180*/  IMAD.WIDE R2, R3, R13, c[0x0][0x160] ;  /* 0x0000580003027625 */ /* 0x000fe200078e020d */
[----:B------:R-:W-:-:S02]  /*0190*/  ISETP.LT.AND P5, PT, R0, 0x800, !P1 ;  /* 0x000008000000780c */ /* 0x000fc40004fa1270 */
[C---:B------:R-:W-:Y:S02]  /*01a0*/  ISETP.LT.AND P4, PT, R0.reuse, 0x800, !P2 ;  /* 0x000008000000780c */ /* 0x040fe40005781270 */
[----:B------:R-:W-:-:S09]  /*01b0*/  ISETP.LT.AND P3, PT, R0, 0x800, !P0 ;  /* 0x000008000000780c */ /* 0x000fd20004761270 */
[----:B------:R-:W2:Y:S04]  /*01c0*/  @P5 LDG.E.EL R11, [R2.64+0x8] ;  /* 0x00000804020b5981 */ /* 0x000ea8000c2e1900 */
[----:B------:R-:W2:Y:S04]  /*01d0*/  @P5 LDG.E.EL R12, [R4.64+-0x28] ;  /* 0xffffd804040c5981 */ /* 0x000ea8000c2e1900 */
[----:B------:R-:W3:Y:S04]  /*01e0*/  @P4 LDG.E.EL R9, [R2.64+0x4] ;  /* 0x0000040402094981 */ /* 0x000ee8000c2e1900 */
[----:B------:R-:W3:Y:S04]  /*01f0*/  @P4 LDG.E.EL R10, [R4.64+-0x14] ;  /* 0xffffec04040a4981 */ /* 0x000ee8000c2e1900 */
[----:B------:R-:W4:Y:S04]  /*0200*/  @P3 LDG.E.EL R7, [R2.64] ;  /* 0x0000000402073981 */ /* 0x000f28000c2e1900 */
[----:B------:R-:W4:Y:S01]  /*0210*/  @P3 LDG.E.EL R8, [R4.64] ;  /* 0x0000000404083981 */ /* 0x000f22000c2e1900 */
[----:B------:R-:W-:Y:S01]  /*0220*/  ISETP.GE.AND P3, PT, R0, 0x800, PT ;  /* 0x000008000000780c */ /* 0x000fe20003f66270 */
[----:B--2---:R-:W-:Y:S01]  /*0230*/  FMUL R11, R12, R11 ;  /* 0x0000000b0c0b7220 */ /* 0x004fe20000400000 */
[----:B---3--:R-:W-:-:S04]  /*0240*/  FMUL R9, R10, R9 ;  /* 0x000000090a097220 */ /* 0x008fc80000400000 */
[----:B------:R-:W-:Y:S02]  /*0250*/  @P2 FSEL R9, R11, RZ, !P1 ;  /* 0x000000ff0b092208 */ /* 0x000fe40004800000 */
[----:B------:R-:W-:Y:S01]  /*0260*/  ISETP.GE.AND P1, PT, R6, 0xf, PT ;  /* 0x0000000f0600780c */ /* 0x000fe20003f26270 */
[----:B----4-:R-:W-:Y:S01]  /*0270*/  FMUL R8, R8, R7 ;  /* 0x0000000708087220 */ /* 0x010fe20000400000 */
[----:B------:R-:W-:-:S04]  /*0280*/  IMAD.WIDE R6, R0, R13, c[0x0][0x170] ;  /* 0x00005c0000067625 */ /* 0x000fc800078e020d */
[----:B------:R-:W-:-:S04]  /*0290*/  FSEL R9, R8, R9, !P0 ;  /* 0x0000000908097208 */ /* 0x000fc80004000000 */
[----:B------:R-:W-:Y:S01]  /*02a0*/  SEL R9, R9, RZ, !P1 ;  /* 0x000000ff09097207 */ /* 0x000fe20004800000 */
[----:B------:R-:W-:Y:S06]  /*02b0*/  @P3 EXIT ;  /* 0x000000000000394d */ /* 0x000fec0003800000 */
[----:B------:R-:W-:Y:S01]  /*02c0*/  STG.E [R6.64], R9 ;  /* 0x0000000906007986 */ /* 0x000fe2000c101904 */
[----:B------:R-:W-:Y:S05]  /*02d0*/  EXIT ;  /* 0x000000000000794d */ /* 0x000fea0003800000 */
.L_x_0:
[----:B------:R-:W-:-:S00]  /*02e0*/  BRA `(.L_x_0) ;  /* 0xfffffff000007947 */ /* 0x000fc0000383ffff */
[----:B------:R-:W-:-:S00]  /*02f0*/  NOP ;  /* 0x0000000000007918 */ /* 0x000fc00000000000 */
        /* <DEDUP_REMOVED lines=8> */
.L_x_1:
